//
// Generated by NVIDIA NVVM Compiler
//
// Compiler Build ID: CL-36424714
// Cuda compilation tools, release 13.0, V13.0.88
// Based on NVVM 20.0.0
//

.version 9.0
.target sm_100
.address_size 64

	// .globl	_Z6matmulPiS_S_i

.visible .entry _Z6matmulPiS_S_i(
	.param .u64 .ptr .align 1 _Z6matmulPiS_S_i_param_0,
	.param .u64 .ptr .align 1 _Z6matmulPiS_S_i_param_1,
	.param .u64 .ptr .align 1 _Z6matmulPiS_S_i_param_2,
	.param .u32 _Z6matmulPiS_S_i_param_3
)
{
	.reg .pred 	%p<10>;
	.reg .b32 	%r<130>;
	.reg .b64 	%rd<65>;

	ld.param.u64 	%rd10, [_Z6matmulPiS_S_i_param_0];
	ld.param.u64 	%rd11, [_Z6matmulPiS_S_i_param_1];
	ld.param.u64 	%rd9, [_Z6matmulPiS_S_i_param_2];
	ld.param.u32 	%r49, [_Z6matmulPiS_S_i_param_3];
	cvta.to.global.u64 	%rd1, %rd11;
	cvta.to.global.u64 	%rd2, %rd10;
	mov.u32 	%r1, %tid.x;
	mov.u32 	%r2, %tid.y;
	setp.lt.s32 	%p1, %r49, 1;
	mov.b32 	%r129, 0;
	@%p1 bra 	$L__BB0_12;
	mul.lo.s32 	%r3, %r49, %r1;
	and.b32  	%r4, %r49, 7;
	setp.lt.u32 	%p2, %r49, 8;
	mov.b32 	%r124, 0;
	mov.u32 	%r129, %r124;
	@%p2 bra 	$L__BB0_4;
	and.b32  	%r124, %r49, 2147483640;
	neg.s32 	%r118, %r124;
	add.s32 	%r117, %r2, %r49;
	shl.b32 	%r8, %r49, 3;
	shl.b32 	%r54, %r49, 1;
	add.s32 	%r116, %r2, %r54;
	mad.lo.s32 	%r115, %r49, 3, %r2;
	shl.b32 	%r55, %r49, 2;
	add.s32 	%r114, %r2, %r55;
	mad.lo.s32 	%r113, %r49, 5, %r2;
	mad.lo.s32 	%r112, %r49, 6, %r2;
	mad.lo.s32 	%r111, %r49, 7, %r2;
	mul.wide.u32 	%rd12, %r2, 4;
	add.s64 	%rd64, %rd1, %rd12;
	mul.wide.u32 	%rd13, %r3, 4;
	add.s64 	%rd14, %rd13, %rd2;
	add.s64 	%rd63, %rd14, 16;
	mov.b32 	%r129, 0;
	mul.wide.u32 	%rd29, %r8, 4;
$L__BB0_3:
	.pragma "nounroll";
	ld.global.u32 	%r56, [%rd63+-16];
	ld.global.u32 	%r57, [%rd64];
	mad.lo.s32 	%r58, %r57, %r56, %r129;
	ld.global.u32 	%r59, [%rd63+-12];
	mul.wide.u32 	%rd15, %r117, 4;
	add.s64 	%rd16, %rd1, %rd15;
	ld.global.u32 	%r60, [%rd16];
	mad.lo.s32 	%r61, %r60, %r59, %r58;
	ld.global.u32 	%r62, [%rd63+-8];
	mul.wide.u32 	%rd17, %r116, 4;
	add.s64 	%rd18, %rd1, %rd17;
	ld.global.u32 	%r63, [%rd18];
	mad.lo.s32 	%r64, %r63, %r62, %r61;
	ld.global.u32 	%r65, [%rd63+-4];
	mul.wide.u32 	%rd19, %r115, 4;
	add.s64 	%rd20, %rd1, %rd19;
	ld.global.u32 	%r66, [%rd20];
	mad.lo.s32 	%r67, %r66, %r65, %r64;
	ld.global.u32 	%r68, [%rd63];
	mul.wide.u32 	%rd21, %r114, 4;
	add.s64 	%rd22, %rd1, %rd21;
	ld.global.u32 	%r69, [%rd22];
	mad.lo.s32 	%r70, %r69, %r68, %r67;
	ld.global.u32 	%r71, [%rd63+4];
	mul.wide.u32 	%rd23, %r113, 4;
	add.s64 	%rd24, %rd1, %rd23;
	ld.global.u32 	%r72, [%rd24];
	mad.lo.s32 	%r73, %r72, %r71, %r70;
	ld.global.u32 	%r74, [%rd63+8];
	mul.wide.u32 	%rd25, %r112, 4;
	add.s64 	%rd26, %rd1, %rd25;
	ld.global.u32 	%r75, [%rd26];
	mad.lo.s32 	%r76, %r75, %r74, %r73;
	ld.global.u32 	%r77, [%rd63+12];
	mul.wide.u32 	%rd27, %r111, 4;
	add.s64 	%rd28, %rd1, %rd27;
	ld.global.u32 	%r78, [%rd28];
	mad.lo.s32 	%r129, %r78, %r77, %r76;
	add.s32 	%r118, %r118, 8;
	add.s32 	%r117, %r117, %r8;
	add.s32 	%r116, %r116, %r8;
	add.s32 	%r115, %r115, %r8;
	add.s32 	%r114, %r114, %r8;
	add.s32 	%r113, %r113, %r8;
	add.s32 	%r112, %r112, %r8;
	add.s32 	%r111, %r111, %r8;
	add.s64 	%rd64, %rd64, %rd29;
	add.s64 	%rd63, %rd63, 32;
	setp.ne.s32 	%p3, %r118, 0;
	@%p3 bra 	$L__BB0_3;
$L__BB0_4:
	setp.eq.s32 	%p4, %r4, 0;
	@%p4 bra 	$L__BB0_12;
	and.b32  	%r36, %r49, 3;
	setp.lt.u32 	%p5, %r4, 4;
	@%p5 bra 	$L__BB0_7;
	add.s32 	%r80, %r124, %r3;
	mul.wide.u32 	%rd30, %r80, 4;
	add.s64 	%rd31, %rd2, %rd30;
	ld.global.u32 	%r81, [%rd31];
	mad.lo.s32 	%r82, %r124, %r49, %r2;
	mul.wide.u32 	%rd32, %r82, 4;
	add.s64 	%rd33, %rd1, %rd32;
	ld.global.u32 	%r83, [%rd33];
	mad.lo.s32 	%r84, %r83, %r81, %r129;
	cvt.u64.u32 	%rd34, %r3;
	cvt.u64.u32 	%rd35, %r124;
	add.s64 	%rd36, %rd35, %rd34;
	shl.b64 	%rd37, %rd36, 2;
	add.s64 	%rd38, %rd2, %rd37;
	ld.global.u32 	%r85, [%rd38+4];
	add.s32 	%r86, %r82, %r49;
	mul.wide.u32 	%rd39, %r86, 4;
	add.s64 	%rd40, %rd1, %rd39;
	ld.global.u32 	%r87, [%rd40];
	mad.lo.s32 	%r88, %r87, %r85, %r84;
	ld.global.u32 	%r89, [%rd38+8];
	add.s32 	%r90, %r86, %r49;
	mul.wide.u32 	%rd41, %r90, 4;
	add.s64 	%rd42, %rd1, %rd41;
	ld.global.u32 	%r91, [%rd42];
	mad.lo.s32 	%r92, %r91, %r89, %r88;
	ld.global.u32 	%r93, [%rd38+12];
	add.s32 	%r94, %r90, %r49;
	mul.wide.u32 	%rd43, %r94, 4;
	add.s64 	%rd44, %rd1, %rd43;
	ld.global.u32 	%r95, [%rd44];
	mad.lo.s32 	%r129, %r95, %r93, %r92;
	add.s32 	%r124, %r124, 4;
$L__BB0_7:
	setp.eq.s32 	%p6, %r36, 0;
	@%p6 bra 	$L__BB0_12;
	setp.eq.s32 	%p7, %r36, 1;
	@%p7 bra 	$L__BB0_10;
	add.s32 	%r97, %r124, %r3;
	mul.wide.u32 	%rd45, %r97, 4;
	add.s64 	%rd46, %rd2, %rd45;
	ld.global.u32 	%r98, [%rd46];
	mad.lo.s32 	%r99, %r124, %r49, %r2;
	mul.wide.u32 	%rd47, %r99, 4;
	add.s64 	%rd48, %rd1, %rd47;
	ld.global.u32 	%r100, [%rd48];
	mad.lo.s32 	%r101, %r100, %r98, %r129;
	cvt.u64.u32 	%rd49, %r3;
	cvt.u64.u32 	%rd50, %r124;
	add.s64 	%rd51, %rd50, %rd49;
	shl.b64 	%rd52, %rd51, 2;
	add.s64 	%rd53, %rd2, %rd52;
	ld.global.u32 	%r102, [%rd53+4];
	add.s32 	%r103, %r99, %r49;
	mul.wide.u32 	%rd54, %r103, 4;
	add.s64 	%rd55, %rd1, %rd54;
	ld.global.u32 	%r104, [%rd55];
	mad.lo.s32 	%r129, %r104, %r102, %r101;
	add.s32 	%r124, %r124, 2;
$L__BB0_10:
	and.b32  	%r105, %r49, 1;
	setp.eq.b32 	%p8, %r105, 1;
	not.pred 	%p9, %p8;
	@%p9 bra 	$L__BB0_12;
	add.s32 	%r106, %r124, %r3;
	mul.wide.u32 	%rd56, %r106, 4;
	add.s64 	%rd57, %rd2, %rd56;
	ld.global.u32 	%r107, [%rd57];
	mad.lo.s32 	%r108, %r124, %r49, %r2;
	mul.wide.u32 	%rd58, %r108, 4;
	add.s64 	%rd59, %rd1, %rd58;
	ld.global.u32 	%r109, [%rd59];
	mad.lo.s32 	%r129, %r109, %r107, %r129;
$L__BB0_12:
	cvta.to.global.u64 	%rd60, %rd9;
	mad.lo.s32 	%r110, %r49, %r1, %r2;
	mul.wide.s32 	%rd61, %r110, 4;
	add.s64 	%rd62, %rd60, %rd61;
	st.global.u32 	[%rd62], %r129;
	ret;

}


// ===== COMPILED SASS (sm_100) =====

	.target	sm_100

	.elftype	@"ET_EXEC"


//--------------------- .note.nv.tkinfo           --------------------------
	.section	.note.nv.tkinfo,"",@"SHT_NOTE"
	.sectionflags	@"SHF_NOTE_NV_TKINFO"
	.tkinfo
        /*0018*/ 	.word	0x00000002
        /*0030*/ 	.string	""
        /*0030*/ 	.string	"ptxas"
        /*0030*/ 	.string	"Cuda compilation tools, release 13.0, V13.0.88"
        /*0030*/ 	.string	"Build cuda_13.0.r13.0/compiler.36424714_0"
        /*0030*/ 	.string	"-arch sm_100 -m 64 "



//--------------------- .note.nv.cuinfo           --------------------------
	.section	.note.nv.cuinfo,"",@"SHT_NOTE"
	.sectionflags	@"SHF_NOTE_NV_CUINFO"
        /*0018*/ 	.short	0x0002
        /*001a*/ 	.short	0x0064
        /*001c*/ 	.short	0x0082
	.zero		2


//--------------------- .nv.info                  --------------------------
	.section	.nv.info,"",@"SHT_CUDA_INFO"
	.align	4


	//----- nvinfo : EIATTR_REGCOUNT
	.align		4
        /*0000*/ 	.byte	0x04, 0x2f
        /*0002*/ 	.short	(.L_1 - .L_0)
	.align		4
.L_0:
        /*0004*/ 	.word	index@(_Z6matmulPiS_S_i)
        /*0008*/ 	.word	0x00000020


	//----- nvinfo : EIATTR_FRAME_SIZE
	.align		4
.L_1:
        /*000c*/ 	.byte	0x04, 0x11
        /*000e*/ 	.short	(.L_3 - .L_2)
	.align		4
.L_2:
        /*0010*/ 	.word	index@(_Z6matmulPiS_S_i)
        /*0014*/ 	.word	0x00000000


	//----- nvinfo : EIATTR_MIN_STACK_SIZE
	.align		4
.L_3:
        /*0018*/ 	.byte	0x04, 0x12
        /*001a*/ 	.short	(.L_5 - .L_4)
	.align		4
.L_4:
        /*001c*/ 	.word	index@(_Z6matmulPiS_S_i)
        /*0020*/ 	.word	0x00000000
.L_5:


//--------------------- .nv.compat                --------------------------
	.section	.nv.compat,"",@"SHT_CUDA_COMPAT_INFO"
	.align	4
        /*0000*/ 	.byte	0x02, 0x09, 0x00, 0x00, 0x02, 0x02, 0x01, 0x00, 0x02, 0x05, 0x05, 0x00, 0x03, 0x07, 0x01, 0x01
        /*0010*/ 	.byte	0x02, 0x03, 0x00, 0x00, 0x02, 0x06, 0x01, 0x00, 0x04, 0x0b, 0x08, 0x00, 0x09, 0x00, 0x00, 0x00
        /*0020*/ 	.byte	0x00, 0x00, 0x00, 0x00


//--------------------- .nv.info._Z6matmulPiS_S_i --------------------------
	.section	.nv.info._Z6matmulPiS_S_i,"",@"SHT_CUDA_INFO"
	.sectionflags	@""
	.align	4


	//----- nvinfo : EIATTR_CUDA_API_VERSION
	.align		4
        /*0000*/ 	.byte	0x04, 0x37
        /*0002*/ 	.short	(.L_7 - .L_6)
.L_6:
        /*0004*/ 	.word	0x00000082


	//----- nvinfo : EIATTR_KPARAM_INFO
	.align		4
.L_7:
        /*0008*/ 	.byte	0x04, 0x17
        /*000a*/ 	.short	(.L_9 - .L_8)
.L_8:
        /*000c*/ 	.word	0x00000000
        /*0010*/ 	.short	0x0003
        /*0012*/ 	.short	0x0018
        /*0014*/ 	.byte	0x00, 0xf0, 0x11, 0x00


	//----- nvinfo : EIATTR_KPARAM_INFO
	.align		4
.L_9:
        /*0018*/ 	.byte	0x04, 0x17
        /*001a*/ 	.short	(.L_11 - .L_10)
.L_10:
        /*001c*/ 	.word	0x00000000
        /*0020*/ 	.short	0x0002
        /*0022*/ 	.short	0x0010
        /*0024*/ 	.byte	0x00, 0xf5, 0x21, 0x00


	//----- nvinfo : EIATTR_KPARAM_INFO
	.align		4
.L_11:
        /*0028*/ 	.byte	0x04, 0x17
        /*002a*/ 	.short	(.L_13 - .L_12)
.L_12:
        /*002c*/ 	.word	0x00000000
        /*0030*/ 	.short	0x0001
        /*0032*/ 	.short	0x0008
        /*0034*/ 	.byte	0x00, 0xf5, 0x21, 0x00


	//----- nvinfo : EIATTR_KPARAM_INFO
	.align		4
.L_13:
        /*0038*/ 	.byte	0x04, 0x17
        /*003a*/ 	.short	(.L_15 - .L_14)
.L_14:
        /*003c*/ 	.word	0x00000000
        /*0040*/ 	.short	0x0000
        /*0042*/ 	.short	0x0000
        /*0044*/ 	.byte	0x00, 0xf5, 0x21, 0x00


	//----- nvinfo : EIATTR_SPARSE_MMA_MASK
	.align		4
.L_15:
        /*0048*/ 	.byte	0x03, 0x50
        /*004a*/ 	.short	0x0000


	//----- nvinfo : EIATTR_MAXREG_COUNT
	.align		4
        /*004c*/ 	.byte	0x03, 0x1b
        /*004e*/ 	.short	0x00ff


	//----- nvinfo : EIATTR_MERCURY_ISA_VERSION
	.align		4
        /*0050*/ 	.byte	0x03, 0x5f
        /*0052*/ 	.short	0x0101


	//----- nvinfo : EIATTR_VRC_CTA_INIT_COUNT
	.align		4
        /*0054*/ 	.byte	0x02, 0x4a
	.zero		1
	.zero		1


	//----- nvinfo : EIATTR_EXIT_INSTR_OFFSETS
	.align		4
        /*0058*/ 	.byte	0x04, 0x1c
        /*005a*/ 	.short	(.L_17 - .L_16)


	//   ....[0]....
.L_16:
        /*005c*/ 	.word	0x00000960


	//----- nvinfo : EIATTR_CBANK_PARAM_SIZE
	.align		4
.L_17:
        /*0060*/ 	.byte	0x03, 0x19
        /*0062*/ 	.short	0x001c


	//----- nvinfo : EIATTR_PARAM_CBANK
	.align		4
        /*0064*/ 	.byte	0x04, 0x0a
        /*0066*/ 	.short	(.L_19 - .L_18)
	.align		4
.L_18:
        /*0068*/ 	.word	index@(.nv.constant0._Z6matmulPiS_S_i)
        /*006c*/ 	.short	0x0380
        /*006e*/ 	.short	0x001c


	//----- nvinfo : EIATTR_SW_WAR
	.align		4
.L_19:
        /*0070*/ 	.byte	0x04, 0x36
        /*0072*/ 	.short	(.L_21 - .L_20)
.L_20:
        /*0074*/ 	.word	0x00000008
.L_21:


//--------------------- .nv.callgraph             --------------------------
	.section	.nv.callgraph,"",@"SHT_CUDA_CALLGRAPH"
	.align	4
	.sectionentsize	8
	.align		4
        /*0000*/ 	.word	0x00000000
	.align		4
        /*0004*/ 	.word	0xffffffff
	.align		4
        /*0008*/ 	.word	0x00000000
	.align		4
        /*000c*/ 	.word	0xfffffffe
	.align		4
        /*0010*/ 	.word	0x00000000
	.align		4
        /*0014*/ 	.word	0xfffffffd
	.align		4
        /*0018*/ 	.word	0x00000000
	.align		4
        /*001c*/ 	.word	0xfffffffc


//--------------------- .text._Z6matmulPiS_S_i    --------------------------
	.section	.text._Z6matmulPiS_S_i,"ax",@progbits
	.align	128
        .global         _Z6matmulPiS_S_i
        .type           _Z6matmulPiS_S_i,@function
        .size           _Z6matmulPiS_S_i,(.L_x_5 - _Z6matmulPiS_S_i)
        .other          _Z6matmulPiS_S_i,@"STO_CUDA_ENTRY STV_DEFAULT"
_Z6matmulPiS_S_i:
.text._Z6matmulPiS_S_i:
[----:B------:R-:W-:Y:S08]  /*0000*/  LDC R1, c[0x0][0x37c] ;  /* 0x0000df00ff017b82 */ /* 0x000ff00000000800 */
[----:B------:R-:W0:Y:S01]  /*0010*/  LDC R0, c[0x0][0x398] ;  /* 0x0000e600ff007b82 */ /* 0x000e220000000800 */
[----:B------:R-:W1:Y:S01]  /*0020*/  S2R R3, SR_TID.X ;  /* 0x0000000000037919 */ /* 0x000e620000002100 */
[----:B------:R-:W2:Y:S01]  /*0030*/  LDCU.64 UR4, c[0x0][0x358] ;  /* 0x00006b00ff0477ac */ /* 0x000ea20008000a00 */
[----:B------:R-:W-:Y:S01]  /*0040*/  HFMA2 R20, -RZ, RZ, 0, 0 ;  /* 0x00000000ff147431 */ /* 0x000fe200000001ff */
[----:B------:R-:W3:Y:S01]  /*0050*/  S2R R5, SR_TID.Y ;  /* 0x0000000000057919 */ /* 0x000ee20000002200 */
[----:B0-----:R-:W-:-:S13]  /*0060*/  ISETP.GE.AND P0, PT, R0, 0x1, PT ;  /* 0x000000010000780c */ /* 0x001fda0003f06270 */
[----:B-123--:R-:W-:Y:S05]  /*0070*/  @!P0 BRA `(.L_x_0) ;  /* 0x0000000800288947 */ /* 0x00efea0003800000 */
[C---:B------:R-:W-:Y:S01]  /*0080*/  ISETP.GE.U32.AND P1, PT, R0.reuse, 0x8, PT ;  /* 0x000000080000780c */ /* 0x040fe20003f26070 */
[----:B------:R-:W-:Y:S01]  /*0090*/  IMAD R6, R3, R0, RZ ;  /* 0x0000000003067224 */ /* 0x000fe200078e02ff */
[----:B------:R-:W-:Y:S02]  /*00a0*/  LOP3.LUT R4, R0, 0x7, RZ, 0xc0, !PT ;  /* 0x0000000700047812 */ /* 0x000fe400078ec0ff */
[----:B------:R-:W-:Y:S02]  /*00b0*/  MOV R7, RZ ;  /* 0x000000ff00077202 */ /* 0x000fe40000000f00 */
[----:B------:R-:W-:Y:S02]  /*00c0*/  ISETP.NE.AND P0, PT, R4, RZ, PT ;  /* 0x000000ff0400720c */ /* 0x000fe40003f05270 */
[----:B------:R-:W-:-:S05]  /*00d0*/  MOV R20, RZ ;  /* 0x000000ff00147202 */ /* 0x000fca0000000f00 */
[----:B------:R-:W-:Y:S06]  /*00e0*/  @!P1 BRA `(.L_x_1) ;  /* 0x0000000000fc9947 */ /* 0x000fec0003800000 */
[----:B------:R-:W0:Y:S01]  /*00f0*/  LDC.64 R8, c[0x0][0x380] ;  /* 0x0000e000ff087b82 */ /* 0x000e220000000a00 */
[C---:B------:R-:W-:Y:S01]  /*0100*/  LOP3.LUT R7, R0.reuse, 0x7ffffff8, RZ, 0xc0, !PT ;  /* 0x7ffffff800077812 */ /* 0x040fe200078ec0ff */
[C-C-:B------:R-:W-:Y:S01]  /*0110*/  IMAD R11, R0.reuse, 0x3, R5.reuse ;  /* 0x00000003000b7824 */ /* 0x140fe200078e0205 */
[----:B------:R-:W-:Y:S01]  /*0120*/  IADD3 R2, PT, PT, R5, R0, RZ ;  /* 0x0000000005027210 */ /* 0x000fe20007ffe0ff */
[C-C-:B------:R-:W-:Y:S01]  /*0130*/  IMAD R29, R0.reuse, 0x5, R5.reuse ;  /* 0x00000005001d7824 */ /* 0x140fe200078e0205 */
[C---:B------:R-:W-:Y:S01]  /*0140*/  SHF.L.U32 R10, R0.reuse, 0x3, RZ ;  /* 0x00000003000a7819 */ /* 0x040fe200000006ff */
[C-C-:B------:R-:W-:Y:S01]  /*0150*/  IMAD R26, R0.reuse, 0x6, R5.reuse ;  /* 0x00000006001a7824 */ /* 0x140fe200078e0205 */
[C---:B------:R-:W-:Y:S01]  /*0160*/  LEA R27, R0.reuse, R5, 0x2 ;  /* 0x00000005001b7211 */ /* 0x040fe200078e10ff */
[----:B------:R-:W1:Y:S01]  /*0170*/  LDC.64 R12, c[0x0][0x388] ;  /* 0x0000e200ff0c7b82 */ /* 0x000e620000000a00 */
[----:B------:R-:W-:Y:S01]  /*0180*/  IMAD R28, R0, 0x7, R5 ;  /* 0x00000007001c7824 */ /* 0x000fe200078e0205 */
[----:B------:R-:W-:Y:S01]  /*0190*/  MOV R20, RZ ;  /* 0x000000ff00147202 */ /* 0x000fe20000000f00 */
[----:B0-----:R-:W-:-:S03]  /*01a0*/  IMAD.WIDE.U32 R8, R6, 0x4, R8 ;  /* 0x0000000406087825 */ /* 0x001fc600078e0008 */
[----:B------:R-:W-:Y:S01]  /*01b0*/  IADD3 R19, P1, PT, R8, 0x10, RZ ;  /* 0x0000001008137810 */ /* 0x000fe20007f3e0ff */
[----:B------:R-:W-:Y:S02]  /*01c0*/  IMAD.MOV R8, RZ, RZ, -R7 ;  /* 0x000000ffff087224 */ /* 0x000fe400078e0a07 */
[----:B-1----:R-:W-:Y:S01]  /*01d0*/  IMAD.WIDE.U32 R16, R5, 0x4, R12 ;  /* 0x0000000405107825 */ /* 0x002fe200078e000c */
[----:B------:R-:W-:Y:S02]  /*01e0*/  IADD3.X R22, PT, PT, RZ, R9, RZ, P1, !PT ;  /* 0x00000009ff167210 */ /* 0x000fe40000ffe4ff */
[----:B------:R-:W-:-:S07]  /*01f0*/  LEA R9, R0, R5, 0x1 ;  /* 0x0000000500097211 */ /* 0x000fce00078e08ff */
.L_x_2:
[----:B------:R-:W-:Y:S02]  /*0200*/  MOV R14, R19 ;  /* 0x00000013000e7202 */ /* 0x000fe40000000f00 */
[----:B------:R-:W-:Y:S01]  /*0210*/  MOV R15, R22 ;  /* 0x00000016000f7202 */ /* 0x000fe20000000f00 */
[--C-:B------:R-:W-:Y:S01]  /*0220*/  IMAD.WIDE.U32 R18, R2, 0x4, R12.reuse ;  /* 0x0000000402127825 */ /* 0x100fe200078e000c */
[----:B------:R-:W2:Y:S04]  /*0230*/  LDG.E R22, desc[UR4][R16.64] ;  /* 0x0000000410167981 */ /* 0x000ea8000c1e1900 */
[----:B------:R-:W2:Y:S04]  /*0240*/  LDG.E R21, desc[UR4][R14.64+-0x10] ;  /* 0xfffff0040e157981 */ /* 0x000ea8000c1e1900 */
[----:B------:R-:W3:Y:S04]  /*0250*/  LDG.E R18, desc[UR4][R18.64] ;  /* 0x0000000412127981 */ /* 0x000ee8000c1e1900 */
[----:B------:R-:W3:Y:S01]  /*0260*/  LDG.E R23, desc[UR4][R14.64+-0xc] ;  /* 0xfffff4040e177981 */ /* 0x000ee2000c1e1900 */
[----:B------:R-:W-:-:S06]  /*0270*/  IMAD.WIDE.U32 R24, R9, 0x4, R12 ;  /* 0x0000000409187825 */ /* 0x000fcc00078e000c */
[----:B------:R-:W4:Y:S04]  /*0280*/  LDG.E R24, desc[UR4][R24.64] ;  /* 0x0000000418187981 */ /* 0x000f28000c1e1900 */
[----:B------:R-:W5:Y:S01]  /*0290*/  LDG.E R25, desc[UR4][R14.64+0x4] ;  /* 0x000004040e197981 */ /* 0x000f62000c1e1900 */
[----:B--2---:R-:W-:-:S03]  /*02a0*/  IMAD R20, R21, R22, R20 ;  /* 0x0000001615147224 */ /* 0x004fc600078e0214 */
[----:B------:R-:W4:Y:S01]  /*02b0*/  LDG.E R21, desc[UR4][R14.64+-0x8] ;  /* 0xfffff8040e157981 */ /* 0x000f22000c1e1900 */
[----:B---3--:R-:W-:Y:S02]  /*02c0*/  IMAD R20, R23, R18, R20 ;  /* 0x0000001217147224 */ /* 0x008fe400078e0214 */
[----:B------:R-:W-:-:S06]  /*02d0*/  IMAD.WIDE.U32 R22, R11, 0x4, R12 ;  /* 0x000000040b167825 */ /* 0x000fcc00078e000c */
[----:B------:R-:W2:Y:S04]  /*02e0*/  LDG.E R22, desc[UR4][R22.64] ;  /* 0x0000000416167981 */ /* 0x000ea8000c1e1900 */
[----:B------:R-:W2:Y:S01]  /*02f0*/  LDG.E R23, desc[UR4][R14.64+-0x4] ;  /* 0xfffffc040e177981 */ /* 0x000ea2000c1e1900 */
[----:B------:R-:W-:-:S06]  /*0300*/  IMAD.WIDE.U32 R18, R27, 0x4, R12 ;  /* 0x000000041b127825 */ /* 0x000fcc00078e000c */
[----:B------:R-:W3:Y:S04]  /*0310*/  LDG.E R18, desc[UR4][R18.64] ;  /* 0x0000000412127981 */ /* 0x000ee8000c1e1900 */
[----:B------:R-:W3:Y:S01]  /*0320*/  LDG.E R19, desc[UR4][R14.64] ;  /* 0x000000040e137981 */ /* 0x000ee2000c1e1900 */
[----:B----4-:R-:W-:-:S04]  /*0330*/  IMAD R20, R21, R24, R20 ;  /* 0x0000001815147224 */ /* 0x010fc800078e0214 */
[----:B--2---:R-:W-:Y:S02]  /*0340*/  IMAD R22, R23, R22, R20 ;  /* 0x0000001617167224 */ /* 0x004fe400078e0214 */
[----:B------:R-:W-:-:S06]  /*0350*/  IMAD.WIDE.U32 R20, R29, 0x4, R12 ;  /* 0x000000041d147825 */ /* 0x000fcc00078e000c */
[----:B------:R-:W5:Y:S01]  /*0360*/  LDG.E R20, desc[UR4][R20.64] ;  /* 0x0000000414147981 */ /* 0x000f62000c1e1900 */
[----:B---3--:R-:W-:-:S03]  /*0370*/  IMAD R24, R19, R18, R22 ;  /* 0x0000001213187224 */ /* 0x008fc600078e0216 */
[----:B------:R-:W2:Y:S01]  /*0380*/  LDG.E R21, desc[UR4][R14.64+0xc] ;  /* 0x00000c040e157981 */ /* 0x000ea2000c1e1900 */
[----:B------:R-:W-:-:S03]  /*0390*/  IMAD.WIDE.U32 R22, R26, 0x4, R12 ;  /* 0x000000041a167825 */ /* 0x000fc600078e000c */
[----:B------:R-:W3:Y:S04]  /*03a0*/  LDG.E R19, desc[UR4][R14.64+0x8] ;  /* 0x000008040e137981 */ /* 0x000ee8000c1e1900 */
[----:B------:R-:W3:Y:S01]  /*03b0*/  LDG.E R22, desc[UR4][R22.64] ;  /* 0x0000000416167981 */ /* 0x000ee2000c1e1900 */
[----:B-----5:R-:W-:Y:S02]  /*03c0*/  IMAD R18, R25, R20, R24 ;  /* 0x0000001419127224 */ /* 0x020fe400078e0218 */
[----:B------:R-:W-:-:S06]  /*03d0*/  IMAD.WIDE.U32 R24, R28, 0x4, R12 ;  /* 0x000000041c187825 */ /* 0x000fcc00078e000c */
[----:B------:R-:W2:Y:S01]  /*03e0*/  LDG.E R24, desc[UR4][R24.64] ;  /* 0x0000000418187981 */ /* 0x000ea2000c1e1900 */
[----:B------:R-:W-:Y:S01]  /*03f0*/  IADD3 R8, PT, PT, R8, 0x8, RZ ;  /* 0x0000000808087810 */ /* 0x000fe20007ffe0ff */
[----:B---3--:R-:W-:Y:S01]  /*0400*/  IMAD R18, R19, R22, R18 ;  /* 0x0000001613127224 */ /* 0x008fe200078e0212 */
[----:B------:R-:W-:-:S04]  /*0410*/  IADD3 R19, P1, PT, R14, 0x20, RZ ;  /* 0x000000200e137810 */ /* 0x000fc80007f3e0ff */
[----:B------:R-:W-:Y:S02]  /*0420*/  IADD3.X R22, PT, PT, RZ, R15, RZ, P1, !PT ;  /* 0x0000000fff167210 */ /* 0x000fe40000ffe4ff */
[----:B------:R-:W-:Y:S01]  /*0430*/  ISETP.NE.AND P1, PT, R8, RZ, PT ;  /* 0x000000ff0800720c */ /* 0x000fe20003f25270 */
[C---:B------:R-:W-:Y:S01]  /*0440*/  IMAD.IADD R11, R10.reuse, 0x1, R11 ;  /* 0x000000010a0b7824 */ /* 0x040fe200078e020b */
[C---:B------:R-:W-:Y:S01]  /*0450*/  IADD3 R2, PT, PT, R10.reuse, R2, RZ ;  /* 0x000000020a027210 */ /* 0x040fe20007ffe0ff */
[C---:B------:R-:W-:Y:S01]  /*0460*/  IMAD.WIDE.U32 R16, R10.reuse, 0x4, R16 ;  /* 0x000000040a107825 */ /* 0x040fe200078e0010 */
[C---:B------:R-:W-:Y:S02]  /*0470*/  IADD3 R9, PT, PT, R10.reuse, R9, RZ ;  /* 0x000000090a097210 */ /* 0x040fe40007ffe0ff */
[C---:B------:R-:W-:Y:S02]  /*0480*/  IADD3 R27, PT, PT, R10.reuse, R27, RZ ;  /* 0x0000001b0a1b7210 */ /* 0x040fe40007ffe0ff */
[----:B------:R-:W-:-:S02]  /*0490*/  IADD3 R29, PT, PT, R10, R29, RZ ;  /* 0x0000001d0a1d7210 */ /* 0x000fc40007ffe0ff */
[C---:B------:R-:W-:Y:S02]  /*04a0*/  IADD3 R26, PT, PT, R10.reuse, R26, RZ ;  /* 0x0000001a0a1a7210 */ /* 0x040fe40007ffe0ff */
[----:B------:R-:W-:Y:S01]  /*04b0*/  IADD3 R28, PT, PT, R10, R28, RZ ;  /* 0x0000001c0a1c7210 */ /* 0x000fe20007ffe0ff */
[----:B--2---:R-:W-:Y:S01]  /*04c0*/  IMAD R20, R21, R24, R18 ;  /* 0x0000001815147224 */ /* 0x004fe200078e0212 */
[----:B------:R-:W-:Y:S06]  /*04d0*/  @P1 BRA `(.L_x_2) ;  /* 0xfffffffc00481947 */ /* 0x000fec000383ffff */
.L_x_1:
[----:B------:R-:W-:Y:S05]  /*04e0*/  @!P0 BRA `(.L_x_0) ;  /* 0x00000004000c8947 */ /* 0x000fea0003800000 */
[----:B------:R-:W-:Y:S02]  /*04f0*/  ISETP.GE.U32.AND P1, PT, R4, 0x4, PT ;  /* 0x000000040400780c */ /* 0x000fe40003f26070 */
[----:B------:R-:W-:-:S04]  /*0500*/  LOP3.LUT R2, R0, 0x3, RZ, 0xc0, !PT ;  /* 0x0000000300027812 */ /* 0x000fc800078ec0ff */
[----:B------:R-:W-:-:S07]  /*0510*/  ISETP.NE.AND P0, PT, R2, RZ, PT ;  /* 0x000000ff0200720c */ /* 0x000fce0003f05270 */
[----:B------:R-:W-:Y:S06]  /*0520*/  @!P1 BRA `(.L_x_3) ;  /* 0x0000000000789947 */ /* 0x000fec0003800000 */
[----:B------:R-:W0:Y:S01]  /*0530*/  LDC.64 R16, c[0x0][0x380] ;  /* 0x0000e000ff107b82 */ /* 0x000e220000000a00 */
[----:B------:R-:W1:Y:S01]  /*0540*/  LDCU.64 UR6, c[0x0][0x380] ;  /* 0x00007000ff0677ac */ /* 0x000e620008000a00 */
[-C--:B------:R-:W-:Y:S01]  /*0550*/  IMAD R15, R7, R0.reuse, R5 ;  /* 0x00000000070f7224 */ /* 0x080fe200078e0205 */
[CC--:B------:R-:W-:Y:S02]  /*0560*/  IADD3 R11, PT, PT, R6.reuse, R7.reuse, RZ ;  /* 0x00000007060b7210 */ /* 0x0c0fe40007ffe0ff */
[----:B------:R-:W-:Y:S02]  /*0570*/  IADD3 R4, P1, PT, R6, R7, RZ ;  /* 0x0000000706047210 */ /* 0x000fe40007f3e0ff */
[----:B------:R-:W-:Y:S01]  /*0580*/  IADD3 R19, PT, PT, R15, R0, RZ ;  /* 0x000000000f137210 */ /* 0x000fe20007ffe0ff */
[----:B------:R-:W2:Y:S04]  /*0590*/  LDC.64 R8, c[0x0][0x388] ;  /* 0x0000e200ff087b82 */ /* 0x000ea80000000a00 */
[----:B------:R-:W-:-:S02]  /*05a0*/  IMAD.IADD R21, R19, 0x1, R0 ;  /* 0x0000000113157824 */ /* 0x000fc400078e0200 */
[----:B0-----:R-:W-:Y:S01]  /*05b0*/  IMAD.WIDE.U32 R16, R11, 0x4, R16 ;  /* 0x000000040b107825 */ /* 0x001fe200078e0010 */
[----:B------:R-:W-:Y:S02]  /*05c0*/  IADD3.X R11, PT, PT, RZ, RZ, RZ, P1, !PT ;  /* 0x000000ffff0b7210 */ /* 0x000fe40000ffe4ff */
[----:B-1----:R-:W-:-:S03]  /*05d0*/  LEA R10, P1, R4, UR6, 0x2 ;  /* 0x00000006040a7c11 */ /* 0x002fc6000f8210ff */
[----:B------:R-:W3:Y:S01]  /*05e0*/  LDG.E R17, desc[UR4][R16.64] ;  /* 0x0000000410117981 */ /* 0x000ee2000c1e1900 */
[----:B------:R-:W-:Y:S01]  /*05f0*/  LEA.HI.X R11, R4, UR7, R11, 0x2, P1 ;  /* 0x00000007040b7c11 */ /* 0x000fe200088f140b */
[----:B--2---:R-:W-:-:S04]  /*0600*/  IMAD.WIDE.U32 R14, R15, 0x4, R8 ;  /* 0x000000040f0e7825 */ /* 0x004fc800078e0008 */
[--C-:B------:R-:W-:Y:S01]  /*0610*/  IMAD.WIDE.U32 R12, R19, 0x4, R8.reuse ;  /* 0x00000004130c7825 */ /* 0x100fe200078e0008 */
[----:B------:R-:W2:Y:S03]  /*0620*/  LDG.E R4, desc[UR4][R10.64+0x4] ;  /* 0x000004040a047981 */ /* 0x000ea6000c1e1900 */
[C---:B------:R-:W-:Y:S01]  /*0630*/  IMAD.WIDE.U32 R18, R21.reuse, 0x4, R8 ;  /* 0x0000000415127825 */ /* 0x040fe200078e0008 */
[----:B------:R-:W3:Y:S01]  /*0640*/  LDG.E R14, desc[UR4][R14.64] ;  /* 0x000000040e0e7981 */ /* 0x000ee2000c1e1900 */
[----:B------:R-:W-:-:S03]  /*0650*/  IADD3 R21, PT, PT, R21, R0, RZ ;  /* 0x0000000015157210 */ /* 0x000fc60007ffe0ff */
[----:B------:R-:W2:Y:S02]  /*0660*/  LDG.E R12, desc[UR4][R12.64] ;  /* 0x000000040c0c7981 */ /* 0x000ea4000c1e1900 */
[----:B------:R-:W-:Y:S02]  /*0670*/  IMAD.WIDE.U32 R8, R21, 0x4, R8 ;  /* 0x0000000415087825 */ /* 0x000fe400078e0008 */
[----:B------:R-:W4:Y:S04]  /*0680*/  LDG.E R18, desc[UR4][R18.64] ;  /* 0x0000000412127981 */ /* 0x000f28000c1e1900 */
[----:B------:R-:W4:Y:S04]  /*0690*/  LDG.E R21, desc[UR4][R10.64+0x8] ;  /* 0x000008040a157981 */ /* 0x000f28000c1e1900 */
[----:B------:R-:W5:Y:S04]  /*06a0*/  LDG.E R23, desc[UR4][R10.64+0xc] ;  /* 0x00000c040a177981 */ /* 0x000f68000c1e1900 */
[----:B------:R-:W5:Y:S01]  /*06b0*/  LDG.E R8, desc[UR4][R8.64] ;  /* 0x0000000408087981 */ /* 0x000f62000c1e1900 */
[----:B------:R-:W-:Y:S01]  /*06c0*/  IADD3 R7, PT, PT, R7, 0x4, RZ ;  /* 0x0000000407077810 */ /* 0x000fe20007ffe0ff */
[----:B---3--:R-:W-:-:S04]  /*06d0*/  IMAD R17, R17, R14, R20 ;  /* 0x0000000e11117224 */ /* 0x008fc800078e0214 */
[----:B--2---:R-:W-:-:S04]  /*06e0*/  IMAD R4, R4, R12, R17 ;  /* 0x0000000c04047224 */ /* 0x004fc800078e0211 */
[----:B----4-:R-:W-:-:S04]  /*06f0*/  IMAD R4, R21, R18, R4 ;  /* 0x0000001215047224 */ /* 0x010fc800078e0204 */
[----:B-----5:R-:W-:-:S07]  /*0700*/  IMAD R20, R23, R8, R4 ;  /* 0x0000000817147224 */ /* 0x020fce00078e0204 */
.L_x_3:
[----:B------:R-:W-:Y:S05]  /*0710*/  @!P0 BRA `(.L_x_0) ;  /* 0x0000000000808947 */ /* 0x000fea0003800000 */
[----:B------:R-:W-:Y:S01]  /*0720*/  ISETP.NE.AND P1, PT, R2, 0x1, PT ;  /* 0x000000010200780c */ /* 0x000fe20003f25270 */
[----:B------:R-:W0:Y:S01]  /*0730*/  LDC.64 R18, c[0x0][0x380] ;  /* 0x0000e000ff127b82 */ /* 0x000e220000000a00 */
[----:B------:R-:W-:-:S04]  /*0740*/  LOP3.LUT R2, R0, 0x1, RZ, 0xc0, !PT ;  /* 0x0000000100027812 */ /* 0x000fc800078ec0ff */
[----:B------:R-:W-:-:S03]  /*0750*/  ISETP.NE.U32.AND P0, PT, R2, 0x1, PT ;  /* 0x000000010200780c */ /* 0x000fc60003f05070 */
[----:B------:R-:W1:Y:S04]  /*0760*/  LDC.64 R14, c[0x0][0x388] ;  /* 0x0000e200ff0e7b82 */ /* 0x000e680000000a00 */
[CC--:B------:R-:W-:Y:S01]  /*0770*/  @P1 IADD3 R17, PT, PT, R6.reuse, R7.reuse, RZ ;  /* 0x0000000706111210 */ /* 0x0c0fe20007ffe0ff */
[CC--:B------:R-:W-:Y:S01]  /*0780*/  @P1 IMAD R21, R7.reuse, R0.reuse, R5 ;  /* 0x0000000007151224 */ /* 0x0c0fe200078e0205 */
[----:B------:R-:W-:Y:S02]  /*0790*/  @P1 IADD3 R2, P2, PT, R6, R7, RZ ;  /* 0x0000000706021210 */ /* 0x000fe40007f5e0ff */
[----:B------:R-:W2:Y:S01]  /*07a0*/  @P1 LDC.64 R12, c[0x0][0x380] ;  /* 0x0000e000ff0c1b82 */ /* 0x000ea20000000a00 */
[----:B------:R-:W-:Y:S02]  /*07b0*/  @P1 IADD3 R7, PT, PT, R7, 0x2, RZ ;  /* 0x0000000207071810 */ /* 0x000fe40007ffe0ff */
[----:B------:R-:W-:-:S02]  /*07c0*/  @P1 IADD3 R23, PT, PT, R21, R0, RZ ;  /* 0x0000000015171210 */ /* 0x000fc40007ffe0ff */
[----:B------:R-:W-:-:S03]  /*07d0*/  @P1 IADD3.X R4, PT, PT, RZ, RZ, RZ, P2, !PT ;  /* 0x000000ffff041210 */ /* 0x000fc600017fe4ff */
[----:B------:R-:W3:Y:S01]  /*07e0*/  LDC.64 R8, c[0x0][0x380] ;  /* 0x0000e000ff087b82 */ /* 0x000ee20000000a00 */
[----:B0-----:R-:W-:-:S06]  /*07f0*/  @P1 IMAD.WIDE.U32 R18, R17, 0x4, R18 ;  /* 0x0000000411121825 */ /* 0x001fcc00078e0012 */
[----:B------:R-:W4:Y:S01]  /*0800*/  @P1 LDG.E R19, desc[UR4][R18.64] ;  /* 0x0000000412131981 */ /* 0x000f22000c1e1900 */
[----:B------:R-:W0:Y:S01]  /*0810*/  LDC.64 R10, c[0x0][0x388] ;  /* 0x0000e200ff0a7b82 */ /* 0x000e220000000a00 */
[----:B-1----:R-:W-:Y:S01]  /*0820*/  @P1 IMAD.WIDE.U32 R16, R21, 0x4, R14 ;  /* 0x0000000415101825 */ /* 0x002fe200078e000e */
[----:B------:R-:W-:-:S03]  /*0830*/  @!P0 IADD3 R21, PT, PT, R6, R7, RZ ;  /* 0x0000000706158210 */ /* 0x000fc60007ffe0ff */
[----:B------:R-:W-:Y:S02]  /*0840*/  @P1 IMAD.WIDE.U32 R14, R23, 0x4, R14 ;  /* 0x00000004170e1825 */ /* 0x000fe400078e000e */
[----:B------:R-:W4:Y:S01]  /*0850*/  @P1 LDG.E R16, desc[UR4][R16.64] ;  /* 0x0000000410101981 */ /* 0x000f22000c1e1900 */
[C---:B--2---:R-:W-:Y:S01]  /*0860*/  @P1 LEA R12, P2, R2.reuse, R12, 0x2 ;  /* 0x0000000c020c1211 */ /* 0x044fe200078410ff */
[----:B------:R-:W-:Y:S02]  /*0870*/  @!P0 IMAD R7, R7, R0, R5 ;  /* 0x0000000007078224 */ /* 0x000fe400078e0205 */
[----:B------:R-:W2:Y:S01]  /*0880*/  @P1 LDG.E R14, desc[UR4][R14.64] ;  /* 0x000000040e0e1981 */ /* 0x000ea2000c1e1900 */
[----:B------:R-:W-:Y:S01]  /*0890*/  @P1 LEA.HI.X R13, R2, R13, R4, 0x2, P2 ;  /* 0x0000000d020d1211 */ /* 0x000fe200010f1404 */
[----:B---3--:R-:W-:-:S04]  /*08a0*/  @!P0 IMAD.WIDE.U32 R8, R21, 0x4, R8 ;  /* 0x0000000415088825 */ /* 0x008fc800078e0008 */
[----:B------:R-:W2:Y:S04]  /*08b0*/  @P1 LDG.E R12, desc[UR4][R12.64+0x4] ;  /* 0x000004040c0c1981 */ /* 0x000ea8000c1e1900 */
[----:B------:R-:W3:Y:S01]  /*08c0*/  @!P0 LDG.E R9, desc[UR4][R8.64] ;  /* 0x0000000408098981 */ /* 0x000ee2000c1e1900 */
[----:B0-----:R-:W-:-:S06]  /*08d0*/  @!P0 IMAD.WIDE.U32 R10, R7, 0x4, R10 ;  /* 0x00000004070a8825 */ /* 0x001fcc00078e000a */
[----:B------:R-:W3:Y:S01]  /*08e0*/  @!P0 LDG.E R10, desc[UR4][R10.64] ;  /* 0x000000040a0a8981 */ /* 0x000ee2000c1e1900 */
[----:B----4-:R-:W-:-:S04]  /*08f0*/  @P1 IMAD R19, R19, R16, R20 ;  /* 0x0000001013131224 */ /* 0x010fc800078e0214 */
[----:B--2---:R-:W-:-:S04]  /*0900*/  @P1 IMAD R20, R12, R14, R19 ;  /* 0x0000000e0c141224 */ /* 0x004fc800078e0213 */
[----:B---3--:R-:W-:-:S07]  /*0910*/  @!P0 IMAD R20, R9, R10, R20 ;  /* 0x0000000a09148224 */ /* 0x008fce00078e0214 */
.L_x_0:
[----:B------:R-:W0:Y:S01]  /*0920*/  LDC.64 R6, c[0x0][0x390] ;  /* 0x0000e400ff067b82 */ /* 0x000e220000000a00 */
[----:B------:R-:W-:-:S04]  /*0930*/  IMAD R3, R3, R0, R5 ;  /* 0x0000000003037224 */ /* 0x000fc800078e0205 */
[----:B0-----:R-:W-:-:S05]  /*0940*/  IMAD.WIDE R2, R3, 0x4, R6 ;  /* 0x0000000403027825 */ /* 0x001fca00078e0206 */
[----:B------:R-:W-:Y:S01]  /*0950*/  STG.E desc[UR4][R2.64], R20 ;  /* 0x0000001402007986 */ /* 0x000fe2000c101904 */
[----:B------:R-:W-:Y:S05]  /*0960*/  EXIT ;  /* 0x000000000000794d */ /* 0x000fea0003800000 */
.L_x_4:
[----:B------:R-:W-:-:S00]  /*0970*/  BRA `(.L_x_4) ;  /* 0xfffffffc00fc7947 */ /* 0x000fc0000383ffff */
[----:B------:R-:W-:-:S00]  /*0980*/  NOP ;  /* 0x0000000000007918 */ /* 0x000fc00000000000 */
[----:B------:R-:W-:-:S00]  /*0990*/  NOP ;  /* 0x0000000000007918 */ /* 0x000fc00000000000 */
[----:B------:R-:W-:-:S00]  /*09a0*/  NOP ;  /* 0x0000000000007918 */ /* 0x000fc00000000000 */
[----:B------:R-:W-:-:S00]  /*09b0*/  NOP ;  /* 0x0000000000007918 */ /* 0x000fc00000000000 */
[----:B------:R-:W-:-:S00]  /*09c0*/  NOP ;  /* 0x0000000000007918 */ /* 0x000fc00000000000 */
[----:B------:R-:W-:-:S00]  /*09d0*/  NOP ;  /* 0x0000000000007918 */ /* 0x000fc00000000000 */
[----:B------:R-:W-:-:S00]  /*09e0*/  NOP ;  /* 0x0000000000007918 */ /* 0x000fc00000000000 */
[----:B------:R-:W-:-:S00]  /*09f0*/  NOP ;  /* 0x0000000000007918 */ /* 0x000fc00000000000 */
.L_x_5:


//--------------------- .nv.shared.reserved.0     --------------------------
	.section	.nv.shared.reserved.0,"aw",@nobits
	.weak		__nv_reservedSMEM_offset_0_alias
	.size		__nv_reservedSMEM_offset_0_alias, 0, 64
	.other		__nv_reservedSMEM_offset_0_alias,@"STO_CUDA_RESERVED_SHARED STV_DEFAULT"
__nv_reservedSMEM_offset_0_alias:
	.zero		0
	.zero		64


//--------------------- .nv.constant0._Z6matmulPiS_S_i --------------------------
	.section	.nv.constant0._Z6matmulPiS_S_i,"a",@progbits
	.sectionflags	@""
	.align	4
.nv.constant0._Z6matmulPiS_S_i:
	.zero		924


//--------------------- SYMBOLS --------------------------

	.type		.nv.reservedSmem.offset0,@object
	.size		.nv.reservedSmem.offset0,0x4
